//
// Generated by NVIDIA NVVM Compiler
//
// Compiler Build ID: CL-36424714
// Cuda compilation tools, release 13.0, V13.0.88
// Based on NVVM 20.0.0
//

.version 9.0
.target sm_100
.address_size 64

	// .globl	_Z24faster_dot_on_csr_kernelIlfEvPT0_PKT_S4_PKS0_S6_S2_S2_S2_
.extern .shared .align 16 .b8 smem[];

.visible .entry _Z24faster_dot_on_csr_kernelIlfEvPT0_PKT_S4_PKS0_S6_S2_S2_S2_(
	.param .u64 .ptr .align 1 _Z24faster_dot_on_csr_kernelIlfEvPT0_PKT_S4_PKS0_S6_S2_S2_S2__param_0,
	.param .u64 .ptr .align 1 _Z24faster_dot_on_csr_kernelIlfEvPT0_PKT_S4_PKS0_S6_S2_S2_S2__param_1,
	.param .u64 .ptr .align 1 _Z24faster_dot_on_csr_kernelIlfEvPT0_PKT_S4_PKS0_S6_S2_S2_S2__param_2,
	.param .u64 .ptr .align 1 _Z24faster_dot_on_csr_kernelIlfEvPT0_PKT_S4_PKS0_S6_S2_S2_S2__param_3,
	.param .u64 .ptr .align 1 _Z24faster_dot_on_csr_kernelIlfEvPT0_PKT_S4_PKS0_S6_S2_S2_S2__param_4,
	.param .u64 _Z24faster_dot_on_csr_kernelIlfEvPT0_PKT_S4_PKS0_S6_S2_S2_S2__param_5,
	.param .u64 _Z24faster_dot_on_csr_kernelIlfEvPT0_PKT_S4_PKS0_S6_S2_S2_S2__param_6,
	.param .u64 _Z24faster_dot_on_csr_kernelIlfEvPT0_PKT_S4_PKS0_S6_S2_S2_S2__param_7
)
{
	.reg .pred 	%p<19>;
	.reg .b32 	%r<39>;
	.reg .b32 	%f<22>;
	.reg .b64 	%rd<61>;

	ld.param.u64 	%rd26, [_Z24faster_dot_on_csr_kernelIlfEvPT0_PKT_S4_PKS0_S6_S2_S2_S2__param_0];
	ld.param.u64 	%rd28, [_Z24faster_dot_on_csr_kernelIlfEvPT0_PKT_S4_PKS0_S6_S2_S2_S2__param_2];
	ld.param.u64 	%rd29, [_Z24faster_dot_on_csr_kernelIlfEvPT0_PKT_S4_PKS0_S6_S2_S2_S2__param_3];
	ld.param.u64 	%rd31, [_Z24faster_dot_on_csr_kernelIlfEvPT0_PKT_S4_PKS0_S6_S2_S2_S2__param_5];
	ld.param.u64 	%rd32, [_Z24faster_dot_on_csr_kernelIlfEvPT0_PKT_S4_PKS0_S6_S2_S2_S2__param_6];
	ld.param.u64 	%rd33, [_Z24faster_dot_on_csr_kernelIlfEvPT0_PKT_S4_PKS0_S6_S2_S2_S2__param_7];
	mov.u32 	%r36, %ctaid.x;
	cvt.u64.u32 	%rd53, %r36;
	setp.le.s64 	%p1, %rd32, %rd53;
	@%p1 bra 	$L__BB0_17;
	mov.u32 	%r13, %tid.x;
	and.b32  	%r2, %r13, 31;
	cvt.u64.u32 	%rd2, %r13;
	mov.u32 	%r14, %ntid.x;
	cvt.u64.u32 	%rd3, %r14;
	mov.u32 	%r3, %nctaid.y;
	shl.b32 	%r15, %r13, 2;
	mov.u32 	%r16, smem;
	add.s32 	%r4, %r16, %r15;
	shl.b32 	%r5, %r14, 2;
	cvta.to.global.u64 	%rd4, %rd28;
	cvta.to.global.u64 	%rd5, %rd26;
	cvta.to.global.u64 	%rd6, %rd29;
	mov.b64 	%rd60, -1;
$L__BB0_2:
	ld.param.u64 	%rd51, [_Z24faster_dot_on_csr_kernelIlfEvPT0_PKT_S4_PKS0_S6_S2_S2_S2__param_1];
	cvta.to.global.u64 	%rd35, %rd51;
	shl.b64 	%rd36, %rd53, 3;
	add.s64 	%rd37, %rd35, %rd36;
	ld.global.nc.u32 	%r17, [%rd37];
	mov.u32 	%r18, %ctaid.y;
	add.s32 	%r37, %r18, %r17;
	cvt.s64.s32 	%rd55, %r37;
	ld.global.nc.u64 	%rd10, [%rd37+8];
	setp.le.s64 	%p2, %rd10, %rd55;
	@%p2 bra 	$L__BB0_16;
	mad.lo.s64 	%rd38, %rd53, %rd33, %rd2;
	shl.b64 	%rd39, %rd38, 2;
	add.s64 	%rd11, %rd6, %rd39;
$L__BB0_4:
	setp.le.s64 	%p3, %rd31, %rd55;
	@%p3 bra 	$L__BB0_17;
	cvt.u32.u64 	%r19, %rd2;
	setp.ne.s32 	%p4, %r19, 0;
	shl.b64 	%rd40, %rd55, 3;
	add.s64 	%rd41, %rd4, %rd40;
	ld.global.nc.u64 	%rd42, [%rd41];
	mul.lo.s64 	%rd14, %rd42, %rd33;
	shl.b64 	%rd43, %rd55, 2;
	add.s64 	%rd15, %rd5, %rd43;
	@%p4 bra 	$L__BB0_7;
	mov.b32 	%r20, 0;
	st.global.u32 	[%rd15], %r20;
$L__BB0_7:
	setp.le.s64 	%p5, %rd33, %rd2;
	bar.sync 	0;
	setp.eq.s64 	%p6, %rd60, %rd53;
	or.pred  	%p7, %p6, %p5;
	@%p7 bra 	$L__BB0_10;
	mov.u64 	%rd57, %rd11;
	mov.u32 	%r38, %r4;
	mov.u64 	%rd58, %rd2;
$L__BB0_9:
	ld.global.nc.f32 	%f5, [%rd57];
	st.shared.f32 	[%r38], %f5;
	add.s64 	%rd58, %rd58, %rd3;
	add.s32 	%r38, %r38, %r5;
	shl.b64 	%rd45, %rd3, 2;
	add.s64 	%rd57, %rd57, %rd45;
	setp.lt.s64 	%p8, %rd58, %rd33;
	@%p8 bra 	$L__BB0_9;
$L__BB0_10:
	mov.f32 	%f21, 0f00000000;
	@%p5 bra 	$L__BB0_13;
	ld.param.u64 	%rd52, [_Z24faster_dot_on_csr_kernelIlfEvPT0_PKT_S4_PKS0_S6_S2_S2_S2__param_4];
	shl.b64 	%rd46, %rd14, 2;
	add.s64 	%rd20, %rd52, %rd46;
	mov.f32 	%f21, 0f00000000;
	mov.u64 	%rd59, %rd2;
$L__BB0_12:
	add.s64 	%rd22, %rd59, %rd3;
	shl.b64 	%rd49, %rd22, 2;
	add.s64 	%rd47, %rd20, %rd49;
	// begin inline asm
	prefetch.global.L2 [%rd47];
	// end inline asm
	cvt.u32.u64 	%r21, %rd59;
	shl.b32 	%r22, %r21, 2;
	mov.u32 	%r23, smem;
	add.s32 	%r24, %r23, %r22;
	ld.shared.f32 	%f9, [%r24];
	shl.b64 	%rd50, %rd59, 2;
	add.s64 	%rd48, %rd20, %rd50;
	// begin inline asm
	ld.global.cg.f32 %f8, [%rd48];
	// end inline asm
	fma.rn.f32 	%f21, %f9, %f8, %f21;
	setp.lt.s64 	%p10, %rd22, %rd33;
	mov.u64 	%rd59, %rd22;
	@%p10 bra 	$L__BB0_12;
$L__BB0_13:
	setp.ne.s32 	%p11, %r2, 0;
	mov.b32 	%r25, %f21;
	shfl.sync.down.b32	%r26|%p12, %r25, 16, 31, -1;
	mov.b32 	%f10, %r26;
	add.f32 	%f11, %f21, %f10;
	mov.b32 	%r27, %f11;
	shfl.sync.down.b32	%r28|%p13, %r27, 8, 31, 65535;
	mov.b32 	%f12, %r28;
	add.f32 	%f13, %f11, %f12;
	mov.b32 	%r29, %f13;
	shfl.sync.down.b32	%r30|%p14, %r29, 4, 31, 255;
	mov.b32 	%f14, %r30;
	add.f32 	%f15, %f13, %f14;
	mov.b32 	%r31, %f15;
	shfl.sync.down.b32	%r32|%p15, %r31, 2, 31, 15;
	mov.b32 	%f16, %r32;
	add.f32 	%f17, %f15, %f16;
	mov.b32 	%r33, %f17;
	shfl.sync.down.b32	%r34|%p16, %r33, 1, 31, 3;
	mov.b32 	%f18, %r34;
	add.f32 	%f4, %f17, %f18;
	@%p11 bra 	$L__BB0_15;
	atom.global.cta.add.f32 	%f19, [%rd15], %f4;
$L__BB0_15:
	add.s32 	%r37, %r37, %r3;
	cvt.s64.s32 	%rd55, %r37;
	setp.gt.s64 	%p17, %rd10, %rd55;
	mov.u64 	%rd60, %rd53;
	@%p17 bra 	$L__BB0_4;
$L__BB0_16:
	mov.u32 	%r35, %nctaid.x;
	add.s32 	%r36, %r36, %r35;
	cvt.s64.s32 	%rd53, %r36;
	setp.gt.s64 	%p18, %rd32, %rd53;
	@%p18 bra 	$L__BB0_2;
$L__BB0_17:
	ret;

}


// ===== COMPILED SASS (sm_100) =====

	.target	sm_100

	.elftype	@"ET_EXEC"


//--------------------- .note.nv.tkinfo           --------------------------
	.section	.note.nv.tkinfo,"",@"SHT_NOTE"
	.sectionflags	@"SHF_NOTE_NV_TKINFO"
	.tkinfo
        /*0018*/ 	.word	0x00000002
        /*0030*/ 	.string	""
        /*0030*/ 	.string	"ptxas"
        /*0030*/ 	.string	"Cuda compilation tools, release 13.0, V13.0.88"
        /*0030*/ 	.string	"Build cuda_13.0.r13.0/compiler.36424714_0"
        /*0030*/ 	.string	"-arch sm_100 -m 64 "



//--------------------- .note.nv.cuinfo           --------------------------
	.section	.note.nv.cuinfo,"",@"SHT_NOTE"
	.sectionflags	@"SHF_NOTE_NV_CUINFO"
        /*0018*/ 	.short	0x0002
        /*001a*/ 	.short	0x0064
        /*001c*/ 	.short	0x0082
	.zero		2


//--------------------- .nv.info                  --------------------------
	.section	.nv.info,"",@"SHT_CUDA_INFO"
	.align	4


	//----- nvinfo : EIATTR_REGCOUNT
	.align		4
        /*0000*/ 	.byte	0x04, 0x2f
        /*0002*/ 	.short	(.L_1 - .L_0)
	.align		4
.L_0:
        /*0004*/ 	.word	index@(_Z24faster_dot_on_csr_kernelIlfEvPT0_PKT_S4_PKS0_S6_S2_S2_S2_)
        /*0008*/ 	.word	0x0000001a


	//----- nvinfo : EIATTR_FRAME_SIZE
	.align		4
.L_1:
        /*000c*/ 	.byte	0x04, 0x11
        /*000e*/ 	.short	(.L_3 - .L_2)
	.align		4
.L_2:
        /*0010*/ 	.word	index@(_Z24faster_dot_on_csr_kernelIlfEvPT0_PKT_S4_PKS0_S6_S2_S2_S2_)
        /*0014*/ 	.word	0x00000000


	//----- nvinfo : EIATTR_MIN_STACK_SIZE
	.align		4
.L_3:
        /*0018*/ 	.byte	0x04, 0x12
        /*001a*/ 	.short	(.L_5 - .L_4)
	.align		4
.L_4:
        /*001c*/ 	.word	index@(_Z24faster_dot_on_csr_kernelIlfEvPT0_PKT_S4_PKS0_S6_S2_S2_S2_)
        /*0020*/ 	.word	0x00000000
.L_5:


//--------------------- .nv.compat                --------------------------
	.section	.nv.compat,"",@"SHT_CUDA_COMPAT_INFO"
	.align	4
        /*0000*/ 	.byte	0x02, 0x09, 0x00, 0x00, 0x02, 0x02, 0x01, 0x00, 0x02, 0x05, 0x05, 0x00, 0x03, 0x07, 0x01, 0x01
        /*0010*/ 	.byte	0x02, 0x03, 0x00, 0x00, 0x02, 0x06, 0x01, 0x00, 0x04, 0x0b, 0x08, 0x00, 0x09, 0x00, 0x00, 0x00
        /*0020*/ 	.byte	0x00, 0x00, 0x00, 0x00


//--------------------- .nv.info._Z24faster_dot_on_csr_kernelIlfEvPT0_PKT_S4_PKS0_S6_S2_S2_S2_ --------------------------
	.section	.nv.info._Z24faster_dot_on_csr_kernelIlfEvPT0_PKT_S4_PKS0_S6_S2_S2_S2_,"",@"SHT_CUDA_INFO"
	.sectionflags	@""
	.align	4


	//----- nvinfo : EIATTR_CUDA_API_VERSION
	.align		4
        /*0000*/ 	.byte	0x04, 0x37
        /*0002*/ 	.short	(.L_7 - .L_6)
.L_6:
        /*0004*/ 	.word	0x00000082


	//----- nvinfo : EIATTR_KPARAM_INFO
	.align		4
.L_7:
        /*0008*/ 	.byte	0x04, 0x17
        /*000a*/ 	.short	(.L_9 - .L_8)
.L_8:
        /*000c*/ 	.word	0x00000000
        /*0010*/ 	.short	0x0007
        /*0012*/ 	.short	0x0038
        /*0014*/ 	.byte	0x00, 0xf0, 0x21, 0x00


	//----- nvinfo : EIATTR_KPARAM_INFO
	.align		4
.L_9:
        /*0018*/ 	.byte	0x04, 0x17
        /*001a*/ 	.short	(.L_11 - .L_10)
.L_10:
        /*001c*/ 	.word	0x00000000
        /*0020*/ 	.short	0x0006
        /*0022*/ 	.short	0x0030
        /*0024*/ 	.byte	0x00, 0xf0, 0x21, 0x00


	//----- nvinfo : EIATTR_KPARAM_INFO
	.align		4
.L_11:
        /*0028*/ 	.byte	0x04, 0x17
        /*002a*/ 	.short	(.L_13 - .L_12)
.L_12:
        /*002c*/ 	.word	0x00000000
        /*0030*/ 	.short	0x0005
        /*0032*/ 	.short	0x0028
        /*0034*/ 	.byte	0x00, 0xf0, 0x21, 0x00


	//----- nvinfo : EIATTR_KPARAM_INFO
	.align		4
.L_13:
        /*0038*/ 	.byte	0x04, 0x17
        /*003a*/ 	.short	(.L_15 - .L_14)
.L_14:
        /*003c*/ 	.word	0x00000000
        /*0040*/ 	.short	0x0004
        /*0042*/ 	.short	0x0020
        /*0044*/ 	.byte	0x00, 0xf5, 0x21, 0x00


	//----- nvinfo : EIATTR_KPARAM_INFO
	.align		4
.L_15:
        /*0048*/ 	.byte	0x04, 0x17
        /*004a*/ 	.short	(.L_17 - .L_16)
.L_16:
        /*004c*/ 	.word	0x00000000
        /*0050*/ 	.short	0x0003
        /*0052*/ 	.short	0x0018
        /*0054*/ 	.byte	0x00, 0xf5, 0x21, 0x00


	//----- nvinfo : EIATTR_KPARAM_INFO
	.align		4
.L_17:
        /*0058*/ 	.byte	0x04, 0x17
        /*005a*/ 	.short	(.L_19 - .L_18)
.L_18:
        /*005c*/ 	.word	0x00000000
        /*0060*/ 	.short	0x0002
        /*0062*/ 	.short	0x0010
        /*0064*/ 	.byte	0x00, 0xf5, 0x21, 0x00


	//----- nvinfo : EIATTR_KPARAM_INFO
	.align		4
.L_19:
        /*0068*/ 	.byte	0x04, 0x17
        /*006a*/ 	.short	(.L_21 - .L_20)
.L_20:
        /*006c*/ 	.word	0x00000000
        /*0070*/ 	.short	0x0001
        /*0072*/ 	.short	0x0008
        /*0074*/ 	.byte	0x00, 0xf5, 0x21, 0x00


	//----- nvinfo : EIATTR_KPARAM_INFO
	.align		4
.L_21:
        /*0078*/ 	.byte	0x04, 0x17
        /*007a*/ 	.short	(.L_23 - .L_22)
.L_22:
        /*007c*/ 	.word	0x00000000
        /*0080*/ 	.short	0x0000
        /*0082*/ 	.short	0x0000
        /*0084*/ 	.byte	0x00, 0xf5, 0x21, 0x00


	//----- nvinfo : EIATTR_SPARSE_MMA_MASK
	.align		4
.L_23:
        /*0088*/ 	.byte	0x03, 0x50
        /*008a*/ 	.short	0x0000


	//----- nvinfo : EIATTR_MAXREG_COUNT
	.align		4
        /*008c*/ 	.byte	0x03, 0x1b
        /*008e*/ 	.short	0x00ff


	//----- nvinfo : EIATTR_NUM_BARRIERS
	.align		4
        /*0090*/ 	.byte	0x02, 0x4c
        /*0092*/ 	.byte	0x01
	.zero		1


	//----- nvinfo : EIATTR_MERCURY_ISA_VERSION
	.align		4
        /*0094*/ 	.byte	0x03, 0x5f
        /*0096*/ 	.short	0x0101


	//----- nvinfo : EIATTR_COOP_GROUP_MASK_REGIDS
	.align		4
        /*0098*/ 	.byte	0x04, 0x29
        /*009a*/ 	.short	(.L_25 - .L_24)


	//   ....[0]....
.L_24:
        /*009c*/ 	.word	0xffffffff


	//   ....[1]....
        /*00a0*/ 	.word	0x05000011


	//   ....[2]....
        /*00a4*/ 	.word	0x05000012


	//   ....[3]....
        /*00a8*/ 	.word	0x05000013


	//   ....[4]....
        /*00ac*/ 	.word	0x05000010


	//----- nvinfo : EIATTR_COOP_GROUP_INSTR_OFFSETS
	.align		4
.L_25:
        /*00b0*/ 	.byte	0x04, 0x28
        /*00b2*/ 	.short	(.L_27 - .L_26)


	//   ....[0]....
.L_26:
        /*00b4*/ 	.word	0x00000720


	//   ....[1]....
        /*00b8*/ 	.word	0x000007a0


	//   ....[2]....
        /*00bc*/ 	.word	0x000007c0


	//   ....[3]....
        /*00c0*/ 	.word	0x000007e0


	//   ....[4]....
        /*00c4*/ 	.word	0x00000800


	//----- nvinfo : EIATTR_VRC_CTA_INIT_COUNT
	.align		4
.L_27:
        /*00c8*/ 	.byte	0x02, 0x4a
	.zero		1
	.zero		1


	//----- nvinfo : EIATTR_EXIT_INSTR_OFFSETS
	.align		4
        /*00cc*/ 	.byte	0x04, 0x1c
        /*00ce*/ 	.short	(.L_29 - .L_28)


	//   ....[0]....
.L_28:
        /*00d0*/ 	.word	0x00000050


	//   ....[1]....
        /*00d4*/ 	.word	0x000002e0


	//   ....[2]....
        /*00d8*/ 	.word	0x00000950


	//----- nvinfo : EIATTR_CRS_STACK_SIZE
	.align		4
.L_29:
        /*00dc*/ 	.byte	0x04, 0x1e
        /*00de*/ 	.short	(.L_31 - .L_30)
.L_30:
        /*00e0*/ 	.word	0x00000000


	//----- nvinfo : EIATTR_CBANK_PARAM_SIZE
	.align		4
.L_31:
        /*00e4*/ 	.byte	0x03, 0x19
        /*00e6*/ 	.short	0x0040


	//----- nvinfo : EIATTR_PARAM_CBANK
	.align		4
        /*00e8*/ 	.byte	0x04, 0x0a
        /*00ea*/ 	.short	(.L_33 - .L_32)
	.align		4
.L_32:
        /*00ec*/ 	.word	index@(.nv.constant0._Z24faster_dot_on_csr_kernelIlfEvPT0_PKT_S4_PKS0_S6_S2_S2_S2_)
        /*00f0*/ 	.short	0x0380
        /*00f2*/ 	.short	0x0040


	//----- nvinfo : EIATTR_SW_WAR
	.align		4
.L_33:
        /*00f4*/ 	.byte	0x04, 0x36
        /*00f6*/ 	.short	(.L_35 - .L_34)
.L_34:
        /*00f8*/ 	.word	0x00000008
.L_35:


//--------------------- .nv.callgraph             --------------------------
	.section	.nv.callgraph,"",@"SHT_CUDA_CALLGRAPH"
	.align	4
	.sectionentsize	8
	.align		4
        /*0000*/ 	.word	0x00000000
	.align		4
        /*0004*/ 	.word	0xffffffff
	.align		4
        /*0008*/ 	.word	0x00000000
	.align		4
        /*000c*/ 	.word	0xfffffffe
	.align		4
        /*0010*/ 	.word	0x00000000
	.align		4
        /*0014*/ 	.word	0xfffffffd
	.align		4
        /*0018*/ 	.word	0x00000000
	.align		4
        /*001c*/ 	.word	0xfffffffc


//--------------------- .text._Z24faster_dot_on_csr_kernelIlfEvPT0_PKT_S4_PKS0_S6_S2_S2_S2_ --------------------------
	.section	.text._Z24faster_dot_on_csr_kernelIlfEvPT0_PKT_S4_PKS0_S6_S2_S2_S2_,"ax",@progbits
	.align	128
        .global         _Z24faster_dot_on_csr_kernelIlfEvPT0_PKT_S4_PKS0_S6_S2_S2_S2_
        .type           _Z24faster_dot_on_csr_kernelIlfEvPT0_PKT_S4_PKS0_S6_S2_S2_S2_,@function
        .size           _Z24faster_dot_on_csr_kernelIlfEvPT0_PKT_S4_PKS0_S6_S2_S2_S2_,(.L_x_12 - _Z24faster_dot_on_csr_kernelIlfEvPT0_PKT_S4_PKS0_S6_S2_S2_S2_)
        .other          _Z24faster_dot_on_csr_kernelIlfEvPT0_PKT_S4_PKS0_S6_S2_S2_S2_,@"STO_CUDA_ENTRY STV_DEFAULT"
_Z24faster_dot_on_csr_kernelIlfEvPT0_PKT_S4_PKS0_S6_S2_S2_S2_:
.text._Z24faster_dot_on_csr_kernelIlfEvPT0_PKT_S4_PKS0_S6_S2_S2_S2_:
[----:B------:R-:W-:Y:S08]  /*0000*/  LDC R1, c[0x0][0x37c] ;  /* 0x0000df00ff017b82 */ /* 0x000ff00000000800 */
[----:B------:R-:W0:Y:S08]  /*0010*/  S2UR UR6, SR_CTAID.X ;  /* 0x00000000000679c3 */ /* 0x000e300000002500 */
[----:B------:R-:W0:Y:S02]  /*0020*/  LDC.64 R2, c[0x0][0x3b0] ;  /* 0x0000ec00ff027b82 */ /* 0x000e240000000a00 */
[----:B0-----:R-:W-:-:S04]  /*0030*/  ISETP.LE.U32.AND P0, PT, R2, UR6, PT ;  /* 0x0000000602007c0c */ /* 0x001fc8000bf03070 */
[----:B------:R-:W-:-:S13]  /*0040*/  ISETP.GE.AND.EX P0, PT, RZ, R3, PT, P0 ;  /* 0x00000003ff00720c */ /* 0x000fda0003f06300 */
[----:B------:R-:W-:Y:S05]  /*0050*/  @P0 EXIT ;  /* 0x000000000000094d */ /* 0x000fea0003800000 */
[----:B------:R-:W0:Y:S01]  /*0060*/  S2R R0, SR_TID.X ;  /* 0x0000000000007919 */ /* 0x000e220000002100 */
[----:B------:R-:W1:Y:S01]  /*0070*/  S2UR UR5, SR_CgaCtaId ;  /* 0x00000000000579c3 */ /* 0x000e620000008800 */
[----:B------:R-:W-:Y:S01]  /*0080*/  UMOV UR4, 0x400 ;  /* 0x0000040000047882 */ /* 0x000fe20000000000 */
[----:B------:R-:W-:Y:S01]  /*0090*/  IMAD.MOV.U32 R16, RZ, RZ, -0x1 ;  /* 0xffffffffff107424 */ /* 0x000fe200078e00ff */
[----:B------:R-:W2:Y:S01]  /*00a0*/  LDCU.64 UR12, c[0x0][0x358] ;  /* 0x00006b00ff0c77ac */ /* 0x000ea20008000a00 */
[----:B------:R-:W-:-:S04]  /*00b0*/  IMAD.MOV.U32 R15, RZ, RZ, -0x1 ;  /* 0xffffffffff0f7424 */ /* 0x000fc800078e00ff */
[----:B------:R-:W3:Y:S01]  /*00c0*/  LDC R6, c[0x0][0x360] ;  /* 0x0000d800ff067b82 */ /* 0x000ee20000000800 */
[----:B------:R-:W4:Y:S01]  /*00d0*/  LDCU UR10, c[0x0][0x374] ;  /* 0x00006e80ff0a77ac */ /* 0x000f220008000800 */
[----:B-1----:R-:W-:-:S03]  /*00e0*/  ULEA UR4, UR5, UR4, 0x18 ;  /* 0x0000000405047291 */ /* 0x002fc6000f8ec0ff */
[----:B------:R-:W-:-:S03]  /*00f0*/  UMOV UR5, UR6 ;  /* 0x0000000600057c82 */ /* 0x000fc60008000000 */
[----:B0-----:R-:W-:Y:S01]  /*0100*/  LEA R7, R0, UR4, 0x2 ;  /* 0x0000000400077c11 */ /* 0x001fe2000f8e10ff */
[----:B--2-4-:R-:W-:-:S06]  /*0110*/  UMOV UR4, URZ ;  /* 0x000000ff00047c82 */ /* 0x014fcc0008000000 */
.L_x_10:
[----:B------:R-:W0:Y:S02]  /*0120*/  LDCU.64 UR8, c[0x0][0x388] ;  /* 0x00007100ff0877ac */ /* 0x000e240008000a00 */
[----:B0-----:R-:W-:-:S04]  /*0130*/  ULEA UR7, UP0, UR6, UR8, 0x3 ;  /* 0x0000000806077291 */ /* 0x001fc8000f8018ff */
[----:B------:R-:W-:Y:S02]  /*0140*/  ULEA.HI.X UR8, UR6, UR9, UR4, 0x3, UP0 ;  /* 0x0000000906087291 */ /* 0x000fe400080f1c04 */
[----:B------:R-:W-:-:S04]  /*0150*/  IMAD.U32 R4, RZ, RZ, UR7 ;  /* 0x00000007ff047e24 */ /* 0x000fc8000f8e00ff */
[----:B------:R-:W-:-:S05]  /*0160*/  IMAD.U32 R5, RZ, RZ, UR8 ;  /* 0x00000008ff057e24 */ /* 0x000fca000f8e00ff */
[----:B------:R-:W2:Y:S04]  /*0170*/  LDG.E.CONSTANT R8, desc[UR12][R4.64] ;  /* 0x0000000c04087981 */ /* 0x000ea8000c1e9900 */
[----:B------:R-:W4:Y:S01]  /*0180*/  LDG.E.64.CONSTANT R2, desc[UR12][R4.64+0x8] ;  /* 0x0000080c04027981 */ /* 0x000f22000c1e9b00 */
[----:B------:R-:W2:Y:S02]  /*0190*/  S2UR UR7, SR_CTAID.Y ;  /* 0x00000000000779c3 */ /* 0x000ea40000002600 */
[----:B--2---:R-:W-:-:S05]  /*01a0*/  VIADD R9, R8, UR7 ;  /* 0x0000000708097c36 */ /* 0x004fca0008000000 */
[----:B------:R-:W-:Y:S02]  /*01b0*/  SHF.R.S32.HI R13, RZ, 0x1f, R9 ;  /* 0x0000001fff0d7819 */ /* 0x000fe40000011409 */
[----:B----4-:R-:W-:-:S04]  /*01c0*/  ISETP.GT.U32.AND P0, PT, R2, R9, PT ;  /* 0x000000090200720c */ /* 0x010fc80003f04070 */
[----:B------:R-:W-:-:S13]  /*01d0*/  ISETP.GT.AND.EX P0, PT, R3, R13, PT, P0 ;  /* 0x0000000d0300720c */ /* 0x000fda0003f04300 */
[----:B------:R-:W-:Y:S05]  /*01e0*/  @!P0 BRA `(.L_x_0) ;  /* 0x0000000400b88947 */ /* 0x000fea0003800000 */
[----:B------:R-:W0:Y:S01]  /*01f0*/  LDC.64 R18, c[0x0][0x3b8] ;  /* 0x0000ee00ff127b82 */ /* 0x000e220000000a00 */
[----:B------:R-:W1:Y:S01]  /*0200*/  LDCU.64 UR8, c[0x0][0x398] ;  /* 0x00007300ff0877ac */ /* 0x000e620008000a00 */
[----:B------:R-:W-:Y:S02]  /*0210*/  IMAD.MOV.U32 R4, RZ, RZ, R0 ;  /* 0x000000ffff047224 */ /* 0x000fe400078e0000 */
[----:B------:R-:W-:Y:S02]  /*0220*/  IMAD.MOV.U32 R5, RZ, RZ, RZ ;  /* 0x000000ffff057224 */ /* 0x000fe400078e00ff */
[----:B------:R-:W-:Y:S02]  /*0230*/  IMAD.MOV.U32 R14, RZ, RZ, R13 ;  /* 0x000000ffff0e7224 */ /* 0x000fe400078e000d */
[C---:B0-----:R-:W-:Y:S02]  /*0240*/  IMAD R8, R18.reuse, UR4, RZ ;  /* 0x0000000412087c24 */ /* 0x041fe4000f8e02ff */
[----:B------:R-:W-:-:S04]  /*0250*/  IMAD.WIDE.U32 R10, R18, UR6, R4 ;  /* 0x00000006120a7c25 */ /* 0x000fc8000f8e0004 */
[----:B------:R-:W-:Y:S01]  /*0260*/  IMAD R5, R19, UR6, R8 ;  /* 0x0000000613057c24 */ /* 0x000fe2000f8e0208 */
[----:B-1----:R-:W-:-:S04]  /*0270*/  LEA R8, P0, R10, UR8, 0x2 ;  /* 0x000000080a087c11 */ /* 0x002fc8000f8010ff */
[----:B------:R-:W-:Y:S01]  /*0280*/  IADD3 R5, PT, PT, R11, R5, RZ ;  /* 0x000000050b057210 */ /* 0x000fe20007ffe0ff */
[----:B------:R-:W-:-:S03]  /*0290*/  IMAD.MOV.U32 R11, RZ, RZ, R9 ;  /* 0x000000ffff0b7224 */ /* 0x000fc600078e0009 */
[----:B------:R-:W-:-:S07]  /*02a0*/  LEA.HI.X R10, R10, UR9, R5, 0x2, P0 ;  /* 0x000000090a0a7c11 */ /* 0x000fce00080f1405 */
.L_x_9:
[----:B------:R-:W0:Y:S02]  /*02b0*/  LDCU.64 UR8, c[0x0][0x3a8] ;  /* 0x00007500ff0877ac */ /* 0x000e240008000a00 */
[----:B0-----:R-:W-:-:S04]  /*02c0*/  ISETP.GE.U32.AND P0, PT, R11, UR8, PT ;  /* 0x000000080b007c0c */ /* 0x001fc8000bf06070 */
[----:B------:R-:W-:-:S13]  /*02d0*/  ISETP.GE.AND.EX P0, PT, R14, UR9, PT, P0 ;  /* 0x000000090e007c0c */ /* 0x000fda000bf06300 */
[----:B------:R-:W-:Y:S05]  /*02e0*/  @P0 EXIT ;  /* 0x000000000000094d */ /* 0x000fea0003800000 */
[----:B------:R-:W0:Y:S01]  /*02f0*/  LDC.64 R12, c[0x0][0x390] ;  /* 0x0000e400ff0c7b82 */ /* 0x000e220000000a00 */
[----:B------:R-:W1:Y:S07]  /*0300*/  LDCU.64 UR14, c[0x0][0x3b8] ;  /* 0x00007700ff0e77ac */ /* 0x000e6e0008000a00 */
[----:B------:R-:W2:Y:S01]  /*0310*/  LDC.64 R4, c[0x0][0x380] ;  /* 0x0000e000ff047b82 */ /* 0x000ea20000000a00 */
[----:B0-----:R-:W-:-:S04]  /*0320*/  LEA R12, P0, R11, R12, 0x3 ;  /* 0x0000000c0b0c7211 */ /* 0x001fc800078018ff */
[----:B------:R-:W-:-:S06]  /*0330*/  LEA.HI.X R13, R11, R13, R14, 0x3, P0 ;  /* 0x0000000d0b0d7211 */ /* 0x000fcc00000f1c0e */
[----:B------:R-:W4:Y:S01]  /*0340*/  LDG.E.64.CONSTANT R12, desc[UR12][R12.64] ;  /* 0x0000000c0c0c7981 */ /* 0x000f22000c1e9b00 */
[----:B-1----:R-:W-:Y:S01]  /*0350*/  ISETP.GE.U32.AND P0, PT, R0, UR14, PT ;  /* 0x0000000e00007c0c */ /* 0x002fe2000bf06070 */
[----:B------:R-:W-:Y:S01]  /*0360*/  BSSY.RECONVERGENT B0, `(.L_x_1) ;  /* 0x000001f000007945 */ /* 0x000fe20003800200 */
[----:B------:R-:W-:Y:S02]  /*0370*/  ISETP.EQ.U32.AND P1, PT, R16, UR6, PT ;  /* 0x0000000610007c0c */ /* 0x000fe4000bf22070 */
[----:B------:R-:W-:Y:S02]  /*0380*/  ISETP.GE.AND.EX P0, PT, RZ, UR15, PT, P0 ;  /* 0x0000000fff007c0c */ /* 0x000fe4000bf06300 */
[----:B------:R-:W-:Y:S02]  /*0390*/  ISETP.NE.AND P2, PT, R0, RZ, PT ;  /* 0x000000ff0000720c */ /* 0x000fe40003f45270 */
[----:B------:R-:W-:Y:S02]  /*03a0*/  ISETP.EQ.OR.EX P1, PT, R15, UR4, P0, P1 ;  /* 0x000000040f007c0c */ /* 0x000fe40008722710 */
[----:B--2---:R-:W-:-:S04]  /*03b0*/  LEA R4, P3, R11, R4, 0x2 ;  /* 0x000000040b047211 */ /* 0x004fc800078610ff */
[----:B------:R-:W-:Y:S01]  /*03c0*/  LEA.HI.X R5, R11, R5, R14, 0x2, P3 ;  /* 0x000000050b057211 */ /* 0x000fe200018f140e */
[----:B------:R-:W-:-:S04]  /*03d0*/  IMAD.MOV.U32 R11, RZ, RZ, RZ ;  /* 0x000000ffff0b7224 */ /* 0x000fc800078e00ff */
[----:B------:R0:W-:Y:S01]  /*03e0*/  @!P2 STG.E desc[UR12][R4.64], RZ ;  /* 0x000000ff0400a986 */ /* 0x0001e2000c10190c */
[----:B------:R-:W-:Y:S01]  /*03f0*/  BAR.SYNC.DEFER_BLOCKING 0x0 ;  /* 0x0000000000007b1d */ /* 0x000fe20000010000 */
[----:B----4-:R-:W-:-:S04]  /*0400*/  IMAD R17, R13, UR14, RZ ;  /* 0x0000000e0d117c24 */ /* 0x010fc8000f8e02ff */
[C---:B------:R-:W-:Y:S02]  /*0410*/  IMAD R17, R12.reuse, UR15, R17 ;  /* 0x0000000f0c117c24 */ /* 0x040fe4000f8e0211 */
[----:B------:R-:W-:-:S04]  /*0420*/  IMAD.WIDE.U32 R12, R12, UR14, RZ ;  /* 0x0000000e0c0c7c25 */ /* 0x000fc8000f8e00ff */
[----:B------:R-:W-:Y:S01]  /*0430*/  IMAD.IADD R23, R13, 0x1, R17 ;  /* 0x000000010d177824 */ /* 0x000fe200078e0211 */
[----:B0-----:R-:W-:Y:S06]  /*0440*/  @P1 BRA `(.L_x_2) ;  /* 0x0000000000401947 */ /* 0x001fec0003800000 */
[----:B------:R-:W-:Y:S01]  /*0450*/  IMAD.MOV.U32 R21, RZ, RZ, R8 ;  /* 0x000000ffff157224 */ /* 0x000fe200078e0008 */
[----:B------:R-:W-:Y:S01]  /*0460*/  MOV R15, R10 ;  /* 0x0000000a000f7202 */ /* 0x000fe20000000f00 */
[----:B------:R-:W-:Y:S02]  /*0470*/  IMAD.MOV.U32 R17, RZ, RZ, R7 ;  /* 0x000000ffff117224 */ /* 0x000fe400078e0007 */
[----:B------:R-:W-:Y:S02]  /*0480*/  IMAD.MOV.U32 R19, RZ, RZ, R0 ;  /* 0x000000ffff137224 */ /* 0x000fe400078e0000 */
[----:B------:R-:W-:-:S07]  /*0490*/  IMAD.MOV.U32 R16, RZ, RZ, RZ ;  /* 0x000000ffff107224 */ /* 0x000fce00078e00ff */
.L_x_3:
[----:B------:R-:W-:-:S06]  /*04a0*/  IMAD.MOV.U32 R14, RZ, RZ, R21 ;  /* 0x000000ffff0e7224 */ /* 0x000fcc00078e0015 */
[----:B------:R0:W2:Y:S01]  /*04b0*/  LDG.E.CONSTANT R14, desc[UR12][R14.64] ;  /* 0x0000000c0e0e7981 */ /* 0x0000a2000c1e9900 */
[C---:B---3--:R-:W-:Y:S02]  /*04c0*/  IADD3 R19, P1, PT, R6.reuse, R19, RZ ;  /* 0x0000001306137210 */ /* 0x048fe40007f3e0ff */
[----:B------:R-:W-:-:S03]  /*04d0*/  LEA R21, P2, R6, R21, 0x2 ;  /* 0x0000001506157211 */ /* 0x000fc600078410ff */
[----:B------:R-:W-:Y:S01]  /*04e0*/  IMAD.X R16, RZ, RZ, R16, P1 ;  /* 0x000000ffff107224 */ /* 0x000fe200008e0610 */
[----:B------:R-:W-:Y:S02]  /*04f0*/  ISETP.GE.U32.AND P1, PT, R19, UR14, PT ;  /* 0x0000000e13007c0c */ /* 0x000fe4000bf26070 */
[----:B0-----:R-:W-:Y:S02]  /*0500*/  LEA.HI.X R15, R6, R15, RZ, 0x2, P2 ;  /* 0x0000000f060f7211 */ /* 0x001fe400010f14ff */
[----:B------:R-:W-:Y:S01]  /*0510*/  ISETP.GE.AND.EX P1, PT, R16, UR15, PT, P1 ;  /* 0x0000000f10007c0c */ /* 0x000fe2000bf26310 */
[----:B--2---:R0:W-:Y:S02]  /*0520*/  STS [R17], R14 ;  /* 0x0000000e11007388 */ /* 0x0041e40000000800 */
[----:B0-----:R-:W-:-:S10]  /*0530*/  LEA R17, R6, R17, 0x2 ;  /* 0x0000001106117211 */ /* 0x001fd400078e10ff */
[----:B------:R-:W-:Y:S05]  /*0540*/  @!P1 BRA `(.L_x_3) ;  /* 0xfffffffc00d49947 */ /* 0x000fea000383ffff */
.L_x_2:
[----:B------:R-:W-:Y:S05]  /*0550*/  BSYNC.RECONVERGENT B0 ;  /* 0x0000000000007941 */ /* 0x000fea0003800200 */
.L_x_1:
[----:B------:R-:W-:Y:S04]  /*0560*/  BSSY.RECONVERGENT B0, `(.L_x_4) ;  /* 0x000001b000007945 */ /* 0x000fe80003800200 */
[----:B------:R-:W-:Y:S05]  /*0570*/  @P0 BRA `(.L_x_5) ;  /* 0x0000000000640947 */ /* 0x000fea0003800000 */
[----:B------:R-:W0:Y:S01]  /*0580*/  S2R R14, SR_CgaCtaId ;  /* 0x00000000000e7919 */ /* 0x000e220000008800 */
[----:B------:R-:W1:Y:S01]  /*0590*/  LDCU.64 UR8, c[0x0][0x3a0] ;  /* 0x00007400ff0877ac */ /* 0x000e620008000a00 */
[----:B------:R-:W-:Y:S01]  /*05a0*/  MOV R13, 0x400 ;  /* 0x00000400000d7802 */ /* 0x000fe20000000f00 */
[----:B------:R-:W-:Y:S02]  /*05b0*/  IMAD.MOV.U32 R11, RZ, RZ, RZ ;  /* 0x000000ffff0b7224 */ /* 0x000fe400078e00ff */
[----:B------:R-:W-:Y:S02]  /*05c0*/  IMAD.MOV.U32 R21, RZ, RZ, R0 ;  /* 0x000000ffff157224 */ /* 0x000fe400078e0000 */
[----:B------:R-:W-:Y:S01]  /*05d0*/  IMAD.MOV.U32 R18, RZ, RZ, RZ ;  /* 0x000000ffff127224 */ /* 0x000fe200078e00ff */
[----:B-1----:R-:W-:-:S04]  /*05e0*/  LEA R16, P0, R12, UR8, 0x2 ;  /* 0x000000080c107c11 */ /* 0x002fc8000f8010ff */
[----:B------:R-:W-:Y:S02]  /*05f0*/  LEA.HI.X R23, R12, UR9, R23, 0x2, P0 ;  /* 0x000000090c177c11 */ /* 0x000fe400080f1417 */
[----:B0-----:R-:W-:-:S07]  /*0600*/  LEA R22, R14, R13, 0x18 ;  /* 0x0000000d0e167211 */ /* 0x001fce00078ec0ff */
.L_x_6:
[----:B---3--:R-:W-:Y:S02]  /*0610*/  IADD3 R19, P0, PT, R6, R21, RZ ;  /* 0x0000001506137210 */ /* 0x008fe40007f1e0ff */
[----:B------:R-:W-:-:S03]  /*0620*/  LEA R12, P1, R21, R16, 0x2 ;  /* 0x00000010150c7211 */ /* 0x000fc600078210ff */
[--C-:B------:R-:W-:Y:S01]  /*0630*/  IMAD.X R20, RZ, RZ, R18.reuse, P0 ;  /* 0x000000ffff147224 */ /* 0x100fe200000e0612 */
[----:B------:R-:W-:Y:S02]  /*0640*/  LEA R14, P0, R19, R16, 0x2 ;  /* 0x00000010130e7211 */ /* 0x000fe400078010ff */
[-C--:B------:R-:W-:Y:S02]  /*0650*/  LEA.HI.X R13, R21, R23.reuse, R18, 0x2, P1 ;  /* 0x00000017150d7211 */ /* 0x080fe400008f1412 */
[----:B------:R-:W-:-:S05]  /*0660*/  LEA.HI.X R15, R19, R23, R20, 0x2, P0 ;  /* 0x00000017130f7211 */ /* 0x000fca00000f1414 */
[----:B------:R0:W-:Y:S04]  /*0670*/  CCTL.E.PF2 [R14] ;  /* 0x000000000e00798f */ /* 0x0001e80000800100 */
[----:B------:R-:W2:Y:S01]  /*0680*/  LDG.E.STRONG.GPU R12, desc[UR12][R12.64] ;  /* 0x0000000c0c0c7981 */ /* 0x000ea2000c1ef900 */
[----:B------:R-:W-:Y:S01]  /*0690*/  IMAD R17, R21, 0x4, R22 ;  /* 0x0000000415117824 */ /* 0x000fe200078e0216 */
[----:B------:R-:W-:Y:S02]  /*06a0*/  ISETP.GE.U32.AND P0, PT, R19, UR14, PT ;  /* 0x0000000e13007c0c */ /* 0x000fe4000bf06070 */
[----:B------:R-:W-:Y:S02]  /*06b0*/  MOV R21, R19 ;  /* 0x0000001300157202 */ /* 0x000fe40000000f00 */
[----:B------:R-:W2:Y:S01]  /*06c0*/  LDS R18, [R17] ;  /* 0x0000000011127984 */ /* 0x000ea20000000800 */
[----:B------:R-:W-:Y:S01]  /*06d0*/  ISETP.GE.AND.EX P0, PT, R20, UR15, PT, P0 ;  /* 0x0000000f14007c0c */ /* 0x000fe2000bf06300 */
[----:B--2---:R-:W-:Y:S01]  /*06e0*/  FFMA R11, R18, R12, R11 ;  /* 0x0000000c120b7223 */ /* 0x004fe2000000000b */
[----:B------:R-:W-:-:S11]  /*06f0*/  IMAD.MOV.U32 R18, RZ, RZ, R20 ;  /* 0x000000ffff127224 */ /* 0x000fd600078e0014 */
[----:B0-----:R-:W-:Y:S05]  /*0700*/  @!P0 BRA `(.L_x_6) ;  /* 0xfffffffc00c08947 */ /* 0x001fea000383ffff */
.L_x_5:
[----:B------:R-:W-:Y:S05]  /*0710*/  BSYNC.RECONVERGENT B0 ;  /* 0x0000000000007941 */ /* 0x000fea0003800200 */
.L_x_4:
[----:B------:R-:W0:Y:S01]  /*0720*/  SHFL.DOWN PT, R12, R11, 0x10, 0x1f ;  /* 0x0a001f000b0c7f89 */ /* 0x000e2200000e0000 */
[----:B------:R-:W-:Y:S01]  /*0730*/  IMAD.MOV.U32 R17, RZ, RZ, 0xffff ;  /* 0x0000ffffff117424 */ /* 0x000fe200078e00ff */
[----:B------:R-:W-:Y:S01]  /*0740*/  LOP3.LUT P0, RZ, R0, 0x1f, RZ, 0xc0, !PT ;  /* 0x0000001f00ff7812 */ /* 0x000fe2000780c0ff */
[----:B------:R-:W-:Y:S01]  /*0750*/  IMAD.MOV.U32 R18, RZ, RZ, 0xff ;  /* 0x000000ffff127424 */ /* 0x000fe200078e00ff */
[----:B------:R-:W-:Y:S01]  /*0760*/  BSSY.RECONVERGENT B0, `(.L_x_7) ;  /* 0x000000e000007945 */ /* 0x000fe20003800200 */
[----:B------:R-:W-:Y:S02]  /*0770*/  IMAD.MOV.U32 R19, RZ, RZ, 0xf ;  /* 0x0000000fff137424 */ /* 0x000fe400078e00ff */
[----:B------:R-:W-:Y:S02]  /*0780*/  IMAD.MOV.U32 R16, RZ, RZ, 0x3 ;  /* 0x00000003ff107424 */ /* 0x000fe400078e00ff */
[----:B0-----:R-:W-:-:S05]  /*0790*/  FADD R12, R12, R11 ;  /* 0x0000000b0c0c7221 */ /* 0x001fca0000000000 */
[----:B------:R-:W0:Y:S02]  /*07a0*/  SHFL.DOWN PT, R13, R12, 0x8, 0x1f ;  /* 0x09001f000c0d7f89 */ /* 0x000e2400000e0000 */
[----:B0-----:R-:W-:-:S05]  /*07b0*/  FADD R13, R12, R13 ;  /* 0x0000000d0c0d7221 */ /* 0x001fca0000000000 */
[----:B------:R-:W0:Y:S02]  /*07c0*/  SHFL.DOWN PT, R14, R13, 0x4, 0x1f ;  /* 0x08801f000d0e7f89 */ /* 0x000e2400000e0000 */
[----:B0-----:R-:W-:-:S05]  /*07d0*/  FADD R14, R13, R14 ;  /* 0x0000000e0d0e7221 */ /* 0x001fca0000000000 */
[----:B------:R-:W0:Y:S02]  /*07e0*/  SHFL.DOWN PT, R15, R14, 0x2, 0x1f ;  /* 0x08401f000e0f7f89 */ /* 0x000e2400000e0000 */
[----:B0-----:R-:W-:-:S05]  /*07f0*/  FADD R15, R14, R15 ;  /* 0x0000000f0e0f7221 */ /* 0x001fca0000000000 */
[----:B------:R-:W0:Y:S02]  /*0800*/  SHFL.DOWN PT, R16, R15, 0x1, 0x1f ;  /* 0x08201f000f107f89 */ /* 0x000e2400000e0000 */
[----:B0-----:R-:W-:Y:S01]  /*0810*/  FADD R11, R15, R16 ;  /* 0x000000100f0b7221 */ /* 0x001fe20000000000 */
[----:B------:R-:W-:Y:S06]  /*0820*/  @P0 BRA `(.L_x_8) ;  /* 0x0000000000040947 */ /* 0x000fec0003800000 */
[----:B------:R0:W-:Y:S02]  /*0830*/  REDG.E.ADD.F32.FTZ.RN.STRONG.SM desc[UR12][R4.64], R11 ;  /* 0x0000000b040079a6 */ /* 0x0001e4000c12b30c */
.L_x_8:
[----:B------:R-:W-:Y:S05]  /*0840*/  BSYNC.RECONVERGENT B0 ;  /* 0x0000000000007941 */ /* 0x000fea0003800200 */
.L_x_7:
[----:B0-----:R-:W-:Y:S01]  /*0850*/  IADD3 R11, PT, PT, R9, UR10, RZ ;  /* 0x0000000a090b7c10 */ /* 0x001fe2000fffe0ff */
[----:B------:R-:W-:Y:S02]  /*0860*/  IMAD.U32 R16, RZ, RZ, UR6 ;  /* 0x00000006ff107e24 */ /* 0x000fe4000f8e00ff */
[----:B------:R-:W-:Y:S01]  /*0870*/  IMAD.U32 R15, RZ, RZ, UR4 ;  /* 0x00000004ff0f7e24 */ /* 0x000fe2000f8e00ff */
[----:B------:R-:W-:Y:S01]  /*0880*/  ISETP.GT.U32.AND P0, PT, R2, R11, PT ;  /* 0x0000000b0200720c */ /* 0x000fe20003f04070 */
[--C-:B------:R-:W-:Y:S01]  /*0890*/  IMAD.MOV.U32 R9, RZ, RZ, R11.reuse ;  /* 0x000000ffff097224 */ /* 0x100fe200078e000b */
[----:B------:R-:W-:-:S04]  /*08a0*/  SHF.R.S32.HI R14, RZ, 0x1f, R11 ;  /* 0x0000001fff0e7819 */ /* 0x000fc8000001140b */
[----:B------:R-:W-:-:S13]  /*08b0*/  ISETP.GT.AND.EX P0, PT, R3, R14, PT, P0 ;  /* 0x0000000e0300720c */ /* 0x000fda0003f04300 */
[----:B------:R-:W-:Y:S05]  /*08c0*/  @P0 BRA `(.L_x_9) ;  /* 0xfffffff800780947 */ /* 0x000fea000383ffff */
.L_x_0:
[----:B------:R-:W0:Y:S01]  /*08d0*/  LDCU UR4, c[0x0][0x370] ;  /* 0x00006e00ff0477ac */ /* 0x000e220008000800 */
[----:B------:R-:W1:Y:S01]  /*08e0*/  LDCU.64 UR8, c[0x0][0x3b0] ;  /* 0x00007600ff0877ac */ /* 0x000e620008000a00 */
[----:B0-----:R-:W-:-:S04]  /*08f0*/  UIADD3 UR6, UPT, UPT, UR4, UR5, URZ ;  /* 0x0000000504067290 */ /* 0x001fc8000fffe0ff */
[----:B------:R-:W-:Y:S02]  /*0900*/  USHF.R.S32.HI UR4, URZ, 0x1f, UR6 ;  /* 0x0000001fff047899 */ /* 0x000fe40008011406 */
[----:B-1----:R-:W-:Y:S02]  /*0910*/  UISETP.GE.U32.AND UP0, UPT, UR6, UR8, UPT ;  /* 0x000000080600728c */ /* 0x002fe4000bf06070 */
[----:B------:R-:W-:Y:S02]  /*0920*/  UMOV UR5, UR6 ;  /* 0x0000000600057c82 */ /* 0x000fe40008000000 */
[----:B------:R-:W-:-:S09]  /*0930*/  UISETP.GE.AND.EX UP0, UPT, UR4, UR9, UPT, UP0 ;  /* 0x000000090400728c */ /* 0x000fd2000bf06300 */
[----:B------:R-:W-:Y:S05]  /*0940*/  BRA.U !UP0, `(.L_x_10) ;  /* 0xfffffff508f47547 */ /* 0x000fea000b83ffff */
[----:B------:R-:W-:Y:S05]  /*0950*/  EXIT ;  /* 0x000000000000794d */ /* 0x000fea0003800000 */
.L_x_11:
[----:B------:R-:W-:-:S00]  /*0960*/  BRA `(.L_x_11) ;  /* 0xfffffffc00fc7947 */ /* 0x000fc0000383ffff */
[----:B------:R-:W-:-:S00]  /*0970*/  NOP ;  /* 0x0000000000007918 */ /* 0x000fc00000000000 */
        /* <DEDUP_REMOVED lines=8> */
.L_x_12:


//--------------------- .nv.shared._Z24faster_dot_on_csr_kernelIlfEvPT0_PKT_S4_PKS0_S6_S2_S2_S2_ --------------------------
	.section	.nv.shared._Z24faster_dot_on_csr_kernelIlfEvPT0_PKT_S4_PKS0_S6_S2_S2_S2_,"aw",@nobits
	.sectionflags	@""
	.align	16
	.zero		1024


//--------------------- .nv.shared.reserved.0     --------------------------
	.section	.nv.shared.reserved.0,"aw",@nobits
	.weak		__nv_reservedSMEM_offset_0_alias
	.size		__nv_reservedSMEM_offset_0_alias, 0, 64
	.other		__nv_reservedSMEM_offset_0_alias,@"STO_CUDA_RESERVED_SHARED STV_DEFAULT"
__nv_reservedSMEM_offset_0_alias:
	.zero		0
	.zero		64


//--------------------- .nv.constant0._Z24faster_dot_on_csr_kernelIlfEvPT0_PKT_S4_PKS0_S6_S2_S2_S2_ --------------------------
	.section	.nv.constant0._Z24faster_dot_on_csr_kernelIlfEvPT0_PKT_S4_PKS0_S6_S2_S2_S2_,"a",@progbits
	.sectionflags	@""
	.align	4
.nv.constant0._Z24faster_dot_on_csr_kernelIlfEvPT0_PKT_S4_PKS0_S6_S2_S2_S2_:
	.zero		960


//--------------------- SYMBOLS --------------------------

	.type		.nv.reservedSmem.offset0,@object
	.size		.nv.reservedSmem.offset0,0x4
	.type		.nv.reservedSmem.cap,@object
	.size		.nv.reservedSmem.cap,0x4
